	.headerflags	@"EF_CUDA_TEXMODE_UNIFIED EF_CUDA_64BIT_ADDRESS EF_CUDA_ACCELERATORS EF_CUDA_SM90 EF_CUDA_VIRTUAL_SM(EF_CUDA_SM90)"
	.elftype	@"ET_EXEC"


//--------------------- .nv.info                  --------------------------
	.section	.nv.info,"",@"SHT_CUDA_INFO"
	.align	4


	//----- nvinfo : EIATTR_REGCOUNT
	.align		4
        /*0000*/ 	.byte	0x04, 0x2f
        /*0002*/ 	.short	(.L_1 - .L_0)
	.align		4
.L_0:
        /*0004*/ 	.word	index@(triton_poi_fused_1)
        /*0008*/ 	.word	0x0000001a


	//----- nvinfo : EIATTR_MIN_STACK_SIZE
	.align		4
.L_1:
        /*000c*/ 	.byte	0x04, 0x12
        /*000e*/ 	.short	(.L_3 - .L_2)
	.align		4
.L_2:
        /*0010*/ 	.word	index@(triton_poi_fused_1)
        /*0014*/ 	.word	0x00000000


	//----- nvinfo : EIATTR_FRAME_SIZE
	.align		4
.L_3:
        /*0018*/ 	.byte	0x04, 0x11
        /*001a*/ 	.short	(.L_5 - .L_4)
	.align		4
.L_4:
        /*001c*/ 	.word	index@(triton_poi_fused_1)
        /*0020*/ 	.word	0x00000000


	//----- nvinfo : EIATTR_MIN_STACK_SIZE
	.align		4
.L_5:
        /*0024*/ 	.byte	0x04, 0x12
        /*0026*/ 	.short	(.L_7 - .L_6)
	.align		4
.L_6:
        /*0028*/ 	.word	index@(triton_poi_fused_1)
        /*002c*/ 	.word	0x00000000
.L_7:


//--------------------- .nv.info.triton_poi_fused_1 --------------------------
	.section	.nv.info.triton_poi_fused_1,"",@"SHT_CUDA_INFO"
	.sectionflags	@""
	.align	4


	//----- nvinfo : EIATTR_CUDA_API_VERSION
	.align		4
        /*0000*/ 	.byte	0x04, 0x37
        /*0002*/ 	.short	(.L_9 - .L_8)
.L_8:
        /*0004*/ 	.word	0x0000007c


	//----- nvinfo : EIATTR_KPARAM_INFO
	.align		4
.L_9:
        /*0008*/ 	.byte	0x04, 0x17
        /*000a*/ 	.short	(.L_11 - .L_10)
.L_10:
        /*000c*/ 	.word	0x00000000
        /*0010*/ 	.short	0x0003
        /*0012*/ 	.short	0x0014
        /*0014*/ 	.byte	0x00, 0xf0, 0x11, 0x00


	//----- nvinfo : EIATTR_KPARAM_INFO
	.align		4
.L_11:
        /*0018*/ 	.byte	0x04, 0x17
        /*001a*/ 	.short	(.L_13 - .L_12)
.L_12:
        /*001c*/ 	.word	0x00000000
        /*0020*/ 	.short	0x0002
        /*0022*/ 	.short	0x0010
        /*0024*/ 	.byte	0x00, 0xf0, 0x11, 0x00


	//----- nvinfo : EIATTR_KPARAM_INFO
	.align		4
.L_13:
        /*0028*/ 	.byte	0x04, 0x17
        /*002a*/ 	.short	(.L_15 - .L_14)
.L_14:
        /*002c*/ 	.word	0x00000000
        /*0030*/ 	.short	0x0001
        /*0032*/ 	.short	0x0008
        /*0034*/ 	.byte	0x00, 0xf4, 0x21, 0x00


	//----- nvinfo : EIATTR_KPARAM_INFO
	.align		4
.L_15:
        /*0038*/ 	.byte	0x04, 0x17
        /*003a*/ 	.short	(.L_17 - .L_16)
.L_16:
        /*003c*/ 	.word	0x00000000
        /*0040*/ 	.short	0x0000
        /*0042*/ 	.short	0x0000
        /*0044*/ 	.byte	0x00, 0xf4, 0x21, 0x00


	//----- nvinfo : EIATTR_SPARSE_MMA_MASK
	.align		4
.L_17:
        /*0048*/ 	.byte	0x03, 0x50
        /*004a*/ 	.short	0x0000


	//----- nvinfo : EIATTR_MAXREG_COUNT
	.align		4
        /*004c*/ 	.byte	0x03, 0x1b
        /*004e*/ 	.short	0x00ff


	//----- nvinfo : EIATTR_EXIT_INSTR_OFFSETS
	.align		4
        /*0050*/ 	.byte	0x04, 0x1c
        /*0052*/ 	.short	(.L_19 - .L_18)


	//   ....[0]....
.L_18:
        /*0054*/ 	.word	0x000004b0


	//   ....[1]....
        /*0058*/ 	.word	0x00000510


	//----- nvinfo : EIATTR_REQNTID
	.align		4
.L_19:
        /*005c*/ 	.byte	0x04, 0x10
        /*005e*/ 	.short	(.L_21 - .L_20)
.L_20:
        /*0060*/ 	.word	0x00000080
        /*0064*/ 	.word	0x00000001
        /*0068*/ 	.word	0x00000001


	//----- nvinfo : EIATTR_CBANK_PARAM_SIZE
	.align		4
.L_21:
        /*006c*/ 	.byte	0x03, 0x19
        /*006e*/ 	.short	0x0018


	//----- nvinfo : EIATTR_PARAM_CBANK
	.align		4
        /*0070*/ 	.byte	0x04, 0x0a
        /*0072*/ 	.short	(.L_23 - .L_22)
	.align		4
.L_22:
        /*0074*/ 	.word	index@(.nv.constant0.triton_poi_fused_1)
        /*0078*/ 	.short	0x0210
        /*007a*/ 	.short	0x0018


	//----- nvinfo : EIATTR_SW_WAR
	.align		4
.L_23:
        /*007c*/ 	.byte	0x04, 0x36
        /*007e*/ 	.short	(.L_25 - .L_24)
.L_24:
        /*0080*/ 	.word	0x00000008
.L_25:


//--------------------- .nv.callgraph             --------------------------
	.section	.nv.callgraph,"",@"SHT_CUDA_CALLGRAPH"
	.align	4
	.sectionentsize	8
	.align		4
        /*0000*/ 	.word	0x00000000
	.align		4
        /*0004*/ 	.word	0xffffffff
	.align		4
        /*0008*/ 	.word	0x00000000
	.align		4
        /*000c*/ 	.word	0xfffffffe
	.align		4
        /*0010*/ 	.word	0x00000000
	.align		4
        /*0014*/ 	.word	0xfffffffd
	.align		4
        /*0018*/ 	.word	0x00000000
	.align		4
        /*001c*/ 	.word	0xfffffffc


//--------------------- .text.triton_poi_fused_1  --------------------------
	.section	.text.triton_poi_fused_1,"ax",@progbits
	.sectionflags	@"SHF_BARRIERS=1"
	.align	128
        .global         triton_poi_fused_1
        .type           triton_poi_fused_1,@function
        .size           triton_poi_fused_1,(.L_x_1 - triton_poi_fused_1)
        .other          triton_poi_fused_1,@"STO_CUDA_ENTRY STV_DEFAULT"
triton_poi_fused_1:
.text.triton_poi_fused_1:
[----:B------:R-:W0:Y:S02]  /*0000*/  LDC R1, c[0x0][0x28] ;  /* 0x00000a00ff017b82 */ /* 0x000e240000000800 */
[----:B------:R-:W1:Y:S01]  /*0010*/  S2R R18, SR_TID.X ;  /* 0x0000000000127919 */ /* 0x000e620000002100 */
[----:B------:R-:W2:Y:S01]  /*0020*/  LDC.64 R4, c[0x0][0x210] ;  /* 0x00008400ff047b82 */ /* 0x000ea20000000a00 */
[----:B------:R-:W-:Y:S02]  /*0030*/  CS2R R8, SRZ ;  /* 0x0000000000087805 */ /* 0x000fe4000001ff00 */
[----:B------:R-:W-:Y:S01]  /*0040*/  CS2R R10, SRZ ;  /* 0x00000000000a7805 */ /* 0x000fe2000001ff00 */
[----:B------:R-:W3:Y:S01]  /*0050*/  S2R R17, SR_CTAID.Y ;  /* 0x0000000000117919 */ /* 0x000ee20000002600 */
[----:B------:R-:W-:Y:S01]  /*0060*/  ULDC.64 UR6, c[0x0][0x208] ;  /* 0x0000820000067ab9 */ /* 0x000fe20000000a00 */
[----:B------:R-:W4:Y:S01]  /*0070*/  S2R R3, SR_CTAID.X ;  /* 0x0000000000037919 */ /* 0x000f220000002500 */
[----:B-1----:R-:W-:Y:S01]  /*0080*/  SHF.R.U32.HI R0, RZ, 0x3, R18 ;  /* 0x00000003ff007819 */ /* 0x002fe20000011612 */
[----:B------:R-:W-:Y:S02]  /*0090*/  IMAD.SHL.U32 R2, R18, 0x4, RZ ;  /* 0x0000000412027824 */ /* 0x000fe400078e00ff */
[----:B---3--:R-:W-:Y:S01]  /*00a0*/  IMAD.SHL.U32 R17, R17, 0x20, RZ ;  /* 0x0000002011117824 */ /* 0x008fe200078e00ff */
[----:B------:R-:W-:Y:S01]  /*00b0*/  SGXT.U32 R0, R0, 0x4 ;  /* 0x000000040000781a */ /* 0x000fe20000000000 */
[----:B----4-:R-:W-:-:S03]  /*00c0*/  IMAD.SHL.U32 R3, R3, 0x20, RZ ;  /* 0x0000002003037824 */ /* 0x010fc600078e00ff */
[----:B------:R-:W-:Y:S02]  /*00d0*/  LOP3.LUT R6, R17, R0, RZ, 0xfc, !PT ;  /* 0x0000000011067212 */ /* 0x000fe400078efcff */
[----:B------:R-:W-:Y:S02]  /*00e0*/  LOP3.LUT R7, R17, 0x10, R0, 0xfe, !PT ;  /* 0x0000001011077812 */ /* 0x000fe400078efe00 */
[----:B------:R-:W-:Y:S02]  /*00f0*/  LOP3.LUT R12, R3, 0x1c, R2, 0xf8, !PT ;  /* 0x0000001c030c7812 */ /* 0x000fe400078ef802 */
[C---:B------:R-:W-:Y:S02]  /*0100*/  ISETP.GE.AND P0, PT, R6.reuse, 0x600, PT ;  /* 0x000006000600780c */ /* 0x040fe40003f06270 */
[C---:B------:R-:W-:Y:S01]  /*0110*/  ISETP.GE.AND P1, PT, R7.reuse, 0x600, PT ;  /* 0x000006000700780c */ /* 0x040fe20003f26270 */
[--C-:B------:R-:W-:Y:S02]  /*0120*/  IMAD R13, R6, 0x1000, R12.reuse ;  /* 0x00001000060d7824 */ /* 0x100fe400078e020c */
[----:B------:R-:W-:-:S02]  /*0130*/  IMAD R15, R7, 0x1000, R12 ;  /* 0x00001000070f7824 */ /* 0x000fc400078e020c */
[----:B--2---:R-:W-:Y:S01]  /*0140*/  IMAD.WIDE R12, R13, 0x4, R4 ;  /* 0x000000040d0c7825 */ /* 0x004fe200078e0204 */
[----:B------:R-:W-:-:S03]  /*0150*/  CS2R R6, SRZ ;  /* 0x0000000000067805 */ /* 0x000fc6000001ff00 */
[----:B------:R-:W-:Y:S01]  /*0160*/  IMAD.WIDE R14, R15, 0x4, R4 ;  /* 0x000000040f0e7825 */ /* 0x000fe200078e0204 */
[----:B------:R-:W-:Y:S01]  /*0170*/  CS2R R4, SRZ ;  /* 0x0000000000047805 */ /* 0x000fe2000001ff00 */
[----:B------:R1:W2:Y:S05]  /*0180*/  @!P0 LDG.E.EL.128 R8, desc[UR6][R12.64] ;  /* 0x000000060c088981 */ /* 0x0002aa000c2e1d00 */
[----:B------:R3:W4:Y:S01]  /*0190*/  @!P1 LDG.E.EL.128 R4, desc[UR6][R14.64] ;  /* 0x000000060e049981 */ /* 0x000722000c2e1d00 */
[----:B------:R-:W5:Y:S01]  /*01a0*/  S2UR UR5, SR_CgaCtaId ;  /* 0x00000000000579c3 */ /* 0x000f620000008800 */
[C---:B------:R-:W-:Y:S01]  /*01b0*/  IMAD.SHL.U32 R16, R18.reuse, 0x80, RZ ;  /* 0x0000008012107824 */ /* 0x040fe200078e00ff */
[----:B------:R-:W-:Y:S01]  /*01c0*/  UMOV UR4, 0x400 ;  /* 0x0000040000047882 */ /* 0x000fe20000000000 */
[----:B------:R-:W-:-:S03]  /*01d0*/  IMAD.SHL.U32 R18, R18, 0x2, RZ ;  /* 0x0000000212127824 */ /* 0x000fc600078e00ff */
[----:B------:R-:W-:Y:S02]  /*01e0*/  LOP3.LUT R19, R16, 0x380, RZ, 0xc0, !PT ;  /* 0x0000038010137812 */ /* 0x000fe400078ec0ff */
[----:B------:R-:W-:Y:S02]  /*01f0*/  LOP3.LUT R22, R18, 0xf0, RZ, 0xc0, !PT ;  /* 0x000000f012167812 */ /* 0x000fe400078ec0ff */
[C---:B-1----:R-:W-:Y:S02]  /*0200*/  LOP3.LUT R13, R19.reuse, 0x20, RZ, 0xfc, !PT ;  /* 0x00000020130d7812 */ /* 0x042fe400078efcff */
[C---:B------:R-:W-:Y:S02]  /*0210*/  LOP3.LUT R16, R19.reuse, 0x40, RZ, 0xfc, !PT ;  /* 0x0000004013107812 */ /* 0x040fe400078efcff */
[C---:B------:R-:W-:Y:S02]  /*0220*/  LOP3.LUT R12, R19.reuse, R0, RZ, 0xfc, !PT ;  /* 0x00000000130c7212 */ /* 0x040fe400078efcff */
[----:B---3--:R-:W-:Y:S01]  /*0230*/  LOP3.LUT R14, R19, 0x60, RZ, 0xfc, !PT ;  /* 0x00000060130e7812 */ /* 0x008fe200078efcff */
[----:B-----5:R-:W-:-:S06]  /*0240*/  UPRMT UR4, UR5, 0x654, UR4 ;  /* 0x0000065405047896 */ /* 0x020fcc0008000004 */
[----:B------:R-:W-:Y:S02]  /*0250*/  LEA.HI R19, R19, UR4, RZ, 0x1f ;  /* 0x0000000413137c11 */ /* 0x000fe4000f8ff8ff */
[----:B------:R-:W-:Y:S02]  /*0260*/  LEA.HI R13, R13, UR4, RZ, 0x1f ;  /* 0x000000040d0d7c11 */ /* 0x000fe4000f8ff8ff */
[----:B------:R-:W-:Y:S01]  /*0270*/  LEA.HI R15, R16, UR4, RZ, 0x1f ;  /* 0x00000004100f7c11 */ /* 0x000fe2000f8ff8ff */
[----:B------:R-:W-:Y:S01]  /*0280*/  IMAD R19, R12, 0x4, R19 ;  /* 0x000000040c137824 */ /* 0x000fe200078e0213 */
[----:B------:R-:W-:Y:S01]  /*0290*/  LEA.HI R23, R14, UR4, RZ, 0x1f ;  /* 0x000000040e177c11 */ /* 0x000fe2000f8ff8ff */
[----:B------:R-:W-:Y:S01]  /*02a0*/  IMAD R18, R12, 0x4, R13 ;  /* 0x000000040c127824 */ /* 0x000fe200078e020d */
[----:B------:R-:W-:Y:S01]  /*02b0*/  LOP3.LUT R16, R2, 0x1fc, RZ, 0xc0, !PT ;  /* 0x000001fc02107812 */ /* 0x000fe200078ec0ff */
[C---:B------:R-:W-:Y:S01]  /*02c0*/  IMAD R21, R12.reuse, 0x4, R15 ;  /* 0x000000040c157824 */ /* 0x040fe200078e020f */
[----:B------:R-:W-:Y:S01]  /*02d0*/  LOP3.LUT R2, R17, 0x1c, R2, 0xf8, !PT ;  /* 0x0000001c11027812 */ /* 0x000fe200078ef802 */
[----:B------:R-:W-:-:S02]  /*02e0*/  IMAD R20, R12, 0x4, R23 ;  /* 0x000000040c147824 */ /* 0x000fc400078e0217 */
[----:B------:R-:W-:Y:S01]  /*02f0*/  VIADD R13, R22, UR4 ;  /* 0x00000004160d7c36 */ /* 0x000fe20008000000 */
[C---:B------:R-:W-:Y:S01]  /*0300*/  ISETP.GE.AND P0, PT, R2.reuse, 0x600, PT ;  /* 0x000006000200780c */ /* 0x040fe20003f06270 */
[----:B------:R-:W-:-:S04]  /*0310*/  IMAD.HI R17, R2, 0x2aaaaaab, RZ ;  /* 0x2aaaaaab02117827 */ /* 0x000fc800078e02ff */
[----:B------:R-:W-:Y:S01]  /*0320*/  IMAD R13, R16, 0x4, R13 ;  /* 0x00000004100d7824 */ /* 0x000fe200078e020d */
[----:B--2---:R-:W-:Y:S04]  /*0330*/  STS [R19], R8 ;  /* 0x0000000813007388 */ /* 0x004fe80000000800 */
[----:B------:R1:W-:Y:S04]  /*0340*/  STS [R18+0x80], R9 ;  /* 0x0000800912007388 */ /* 0x0003e80000000800 */
[----:B------:R2:W-:Y:S04]  /*0350*/  STS [R21+0x100], R10 ;  /* 0x0001000a15007388 */ /* 0x0005e80000000800 */
[----:B------:R-:W-:Y:S01]  /*0360*/  STS [R20+0x180], R11 ;  /* 0x0001800b14007388 */ /* 0x000fe20000000800 */
[----:B-1----:R-:W1:Y:S03]  /*0370*/  LDC.64 R8, c[0x0][0x218] ;  /* 0x00008600ff087b82 */ /* 0x002e660000000a00 */
[----:B----4-:R3:W-:Y:S01]  /*0380*/  STS [R19+0x40], R4 ;  /* 0x0000400413007388 */ /* 0x0107e20000000800 */
[----:B--2---:R-:W-:-:S03]  /*0390*/  SHF.R.U32.HI R10, RZ, 0x1f, R17 ;  /* 0x0000001fff0a7819 */ /* 0x004fc60000011611 */
[----:B------:R2:W-:Y:S01]  /*03a0*/  STS [R18+0xc0], R5 ;  /* 0x0000c00512007388 */ /* 0x0005e20000000800 */
[----:B------:R-:W-:-:S03]  /*03b0*/  LEA.HI.SX32 R17, R17, R10, 0x1a ;  /* 0x0000000a11117211 */ /* 0x000fc600078fd2ff */
[----:B------:R-:W-:Y:S01]  /*03c0*/  STS [R21+0x140], R6 ;  /* 0x0001400615007388 */ /* 0x000fe20000000800 */
[----:B------:R-:W-:Y:S01]  /*03d0*/  LOP3.LUT R10, R16, 0x200, RZ, 0xfc, !PT ;  /* 0x00000200100a7812 */ /* 0x000fe200078efcff */
[----:B---3--:R-:W-:Y:S02]  /*03e0*/  IMAD R4, R17, -0x180, R2 ;  /* 0xfffffe8011047824 */ /* 0x008fe400078e0202 */
[----:B------:R3:W-:Y:S01]  /*03f0*/  STS [R20+0x1c0], R7 ;  /* 0x0001c00714007388 */ /* 0x0007e20000000800 */
[----:B------:R-:W-:Y:S01]  /*0400*/  LOP3.LUT R2, R3, R0, RZ, 0xfc, !PT ;  /* 0x0000000003027212 */ /* 0x000fe200078efcff */
[----:B------:R-:W-:Y:S01]  /*0410*/  IMAD R17, R17, 0x180000, R4 ;  /* 0x0018000011117824 */ /* 0x000fe200078e0204 */
[----:B------:R-:W-:Y:S01]  /*0420*/  BAR.SYNC.DEFER_BLOCKING 0x0 ;  /* 0x0000000000007b1d */ /* 0x000fe20000010000 */
[----:B------:R-:W-:Y:S02]  /*0430*/  SHF.R.U32.HI R10, RZ, 0x1, R10 ;  /* 0x00000001ff0a7819 */ /* 0x000fe4000001160a */
[----:B--2---:R-:W-:-:S02]  /*0440*/  IMAD R5, R2, 0x180, R17 ;  /* 0x0000018002057824 */ /* 0x004fc400078e0211 */
[----:B------:R-:W-:Y:S02]  /*0450*/  LOP3.LUT R10, R10, 0x1f0, RZ, 0xc0, !PT ;  /* 0x000001f00a0a7812 */ /* 0x000fe400078ec0ff */
[----:B-1----:R-:W-:-:S04]  /*0460*/  IMAD.WIDE R4, R5, 0x4, R8 ;  /* 0x0000000405047825 */ /* 0x002fc800078e0208 */
[----:B---3--:R-:W-:-:S04]  /*0470*/  VIADD R7, R10, UR4 ;  /* 0x000000040a077c36 */ /* 0x008fc80008000000 */
[----:B------:R-:W-:Y:S01]  /*0480*/  IMAD R7, R16, 0x4, R7 ;  /* 0x0000000410077824 */ /* 0x000fe200078e0207 */
[----:B------:R-:W1:Y:S04]  /*0490*/  LDS.128 R12, [R13] ;  /* 0x000000000d0c7984 */ /* 0x000e680000000c00 */
[----:B-1----:R1:W-:Y:S01]  /*04a0*/  @!P0 STG.E.128 desc[UR6][R4.64], R12 ;  /* 0x0000000c04008986 */ /* 0x0023e2000c101d06 */
[----:B------:R-:W-:Y:S05]  /*04b0*/  @P0 EXIT ;  /* 0x000000000000094d */ /* 0x000fea0003800000 */
[----:B-1----:R-:W0:Y:S01]  /*04c0*/  LDS.128 R4, [R7+0x800] ;  /* 0x0008000007047984 */ /* 0x002e220000000c00 */
[----:B------:R-:W-:-:S05]  /*04d0*/  LOP3.LUT R0, R3, 0x10, R0, 0xfe, !PT ;  /* 0x0000001003007812 */ /* 0x000fca00078efe00 */
[----:B------:R-:W-:-:S04]  /*04e0*/  IMAD R17, R0, 0x180, R17 ;  /* 0x0000018000117824 */ /* 0x000fc800078e0211 */
[----:B------:R-:W-:-:S05]  /*04f0*/  IMAD.WIDE R8, R17, 0x4, R8 ;  /* 0x0000000411087825 */ /* 0x000fca00078e0208 */
[----:B0-----:R-:W-:Y:S01]  /*0500*/  STG.E.128 desc[UR6][R8.64], R4 ;  /* 0x0000000408007986 */ /* 0x001fe2000c101d06 */
[----:B------:R-:W-:Y:S05]  /*0510*/  EXIT ;  /* 0x000000000000794d */ /* 0x000fea0003800000 */
.L_x_0:
[----:B------:R-:W-:-:S00]  /*0520*/  BRA `(.L_x_0) ;  /* 0xfffffffc00fc7947 */ /* 0x000fc0000383ffff */
[----:B------:R-:W-:-:S00]  /*0530*/  NOP ;  /* 0x0000000000007918 */ /* 0x000fc00000000000 */
        /* <DEDUP_REMOVED lines=12> */
.L_x_1:


//--------------------- .nv.shared.triton_poi_fused_1 --------------------------
	.section	.nv.shared.triton_poi_fused_1,"aw",@nobits
	.sectionflags	@""
	.align	16
	.zero		1024


//--------------------- .nv.constant0.triton_poi_fused_1 --------------------------
	.section	.nv.constant0.triton_poi_fused_1,"a",@progbits
	.sectionflags	@""
	.align	4
.nv.constant0.triton_poi_fused_1:
	.zero		552
